//
// Generated by NVIDIA NVVM Compiler
//
// Compiler Build ID: CL-36424714
// Cuda compilation tools, release 13.0, V13.0.88
// Based on NVVM 20.0.0
//

.version 9.0
.target sm_100
.address_size 64

	// .globl	_Z23Colored2GrayscaleKernelPhS_ii

.visible .entry _Z23Colored2GrayscaleKernelPhS_ii(
	.param .u64 .ptr .align 1 _Z23Colored2GrayscaleKernelPhS_ii_param_0,
	.param .u64 .ptr .align 1 _Z23Colored2GrayscaleKernelPhS_ii_param_1,
	.param .u32 _Z23Colored2GrayscaleKernelPhS_ii_param_2,
	.param .u32 _Z23Colored2GrayscaleKernelPhS_ii_param_3
)
{
	.reg .pred 	%p<4>;
	.reg .b16 	%rs<4>;
	.reg .b32 	%r<13>;
	.reg .b32 	%f<7>;
	.reg .b64 	%rd<11>;

	ld.param.u64 	%rd3, [_Z23Colored2GrayscaleKernelPhS_ii_param_0];
	ld.param.u64 	%rd4, [_Z23Colored2GrayscaleKernelPhS_ii_param_1];
	ld.param.s32 	%rd2, [_Z23Colored2GrayscaleKernelPhS_ii_param_2];
	ld.param.u32 	%r2, [_Z23Colored2GrayscaleKernelPhS_ii_param_3];
	mov.u32 	%r4, %ntid.y;
	mov.u32 	%r5, %ctaid.y;
	mov.u32 	%r6, %tid.y;
	mad.lo.s32 	%r7, %r4, %r5, %r6;
	mov.u32 	%r8, %ntid.x;
	mov.u32 	%r9, %ctaid.x;
	mov.u32 	%r10, %tid.x;
	mad.lo.s32 	%r11, %r8, %r9, %r10;
	cvt.u64.u32 	%rd1, %r11;
	setp.ge.u64 	%p1, %rd1, %rd2;
	setp.ge.u32 	%p2, %r7, %r2;
	or.pred  	%p3, %p1, %p2;
	@%p3 bra 	$L__BB0_2;
	cvta.to.global.u64 	%rd5, %rd3;
	cvta.to.global.u64 	%rd6, %rd4;
	cvt.u64.u32 	%rd7, %r7;
	mad.lo.s64 	%rd8, %rd2, %rd7, %rd1;
	mad.lo.s64 	%rd9, %rd8, 3, %rd5;
	ld.global.u8 	%rs1, [%rd9];
	ld.global.u8 	%rs2, [%rd9+1];
	ld.global.u8 	%rs3, [%rd9+2];
	cvt.rn.f32.u16 	%f1, %rs1;
	cvt.rn.f32.u16 	%f2, %rs2;
	mul.f32 	%f3, %f2, 0f3F35C28F;
	fma.rn.f32 	%f4, %f1, 0f3E570A3D, %f3;
	cvt.rn.f32.u16 	%f5, %rs3;
	fma.rn.f32 	%f6, %f5, 0f3D8F5C29, %f4;
	cvt.rzi.u32.f32 	%r12, %f6;
	add.s64 	%rd10, %rd6, %rd8;
	st.global.u8 	[%rd10], %r12;
$L__BB0_2:
	ret;

}


// ===== COMPILED SASS (sm_100) =====

	.target	sm_100

	.elftype	@"ET_EXEC"


//--------------------- .note.nv.tkinfo           --------------------------
	.section	.note.nv.tkinfo,"",@"SHT_NOTE"
	.sectionflags	@"SHF_NOTE_NV_TKINFO"
	.tkinfo
        /*0018*/ 	.word	0x00000002
        /*0030*/ 	.string	""
        /*0030*/ 	.string	"ptxas"
        /*0030*/ 	.string	"Cuda compilation tools, release 13.0, V13.0.88"
        /*0030*/ 	.string	"Build cuda_13.0.r13.0/compiler.36424714_0"
        /*0030*/ 	.string	"-arch sm_100 -m 64 "



//--------------------- .note.nv.cuinfo           --------------------------
	.section	.note.nv.cuinfo,"",@"SHT_NOTE"
	.sectionflags	@"SHF_NOTE_NV_CUINFO"
        /*0018*/ 	.short	0x0002
        /*001a*/ 	.short	0x0064
        /*001c*/ 	.short	0x0082
	.zero		2


//--------------------- .nv.info                  --------------------------
	.section	.nv.info,"",@"SHT_CUDA_INFO"
	.align	4


	//----- nvinfo : EIATTR_REGCOUNT
	.align		4
        /*0000*/ 	.byte	0x04, 0x2f
        /*0002*/ 	.short	(.L_1 - .L_0)
	.align		4
.L_0:
        /*0004*/ 	.word	index@(_Z23Colored2GrayscaleKernelPhS_ii)
        /*0008*/ 	.word	0x0000000c


	//----- nvinfo : EIATTR_FRAME_SIZE
	.align		4
.L_1:
        /*000c*/ 	.byte	0x04, 0x11
        /*000e*/ 	.short	(.L_3 - .L_2)
	.align		4
.L_2:
        /*0010*/ 	.word	index@(_Z23Colored2GrayscaleKernelPhS_ii)
        /*0014*/ 	.word	0x00000000


	//----- nvinfo : EIATTR_MIN_STACK_SIZE
	.align		4
.L_3:
        /*0018*/ 	.byte	0x04, 0x12
        /*001a*/ 	.short	(.L_5 - .L_4)
	.align		4
.L_4:
        /*001c*/ 	.word	index@(_Z23Colored2GrayscaleKernelPhS_ii)
        /*0020*/ 	.word	0x00000000
.L_5:


//--------------------- .nv.compat                --------------------------
	.section	.nv.compat,"",@"SHT_CUDA_COMPAT_INFO"
	.align	4
        /*0000*/ 	.byte	0x02, 0x09, 0x00, 0x00, 0x02, 0x02, 0x01, 0x00, 0x02, 0x05, 0x05, 0x00, 0x03, 0x07, 0x01, 0x01
        /*0010*/ 	.byte	0x02, 0x03, 0x00, 0x00, 0x02, 0x06, 0x01, 0x00, 0x04, 0x0b, 0x08, 0x00, 0x09, 0x00, 0x00, 0x00
        /*0020*/ 	.byte	0x00, 0x00, 0x00, 0x00


//--------------------- .nv.info._Z23Colored2GrayscaleKernelPhS_ii --------------------------
	.section	.nv.info._Z23Colored2GrayscaleKernelPhS_ii,"",@"SHT_CUDA_INFO"
	.sectionflags	@""
	.align	4


	//----- nvinfo : EIATTR_CUDA_API_VERSION
	.align		4
        /*0000*/ 	.byte	0x04, 0x37
        /*0002*/ 	.short	(.L_7 - .L_6)
.L_6:
        /*0004*/ 	.word	0x00000082


	//----- nvinfo : EIATTR_KPARAM_INFO
	.align		4
.L_7:
        /*0008*/ 	.byte	0x04, 0x17
        /*000a*/ 	.short	(.L_9 - .L_8)
.L_8:
        /*000c*/ 	.word	0x00000000
        /*0010*/ 	.short	0x0003
        /*0012*/ 	.short	0x0014
        /*0014*/ 	.byte	0x00, 0xf0, 0x11, 0x00


	//----- nvinfo : EIATTR_KPARAM_INFO
	.align		4
.L_9:
        /*0018*/ 	.byte	0x04, 0x17
        /*001a*/ 	.short	(.L_11 - .L_10)
.L_10:
        /*001c*/ 	.word	0x00000000
        /*0020*/ 	.short	0x0002
        /*0022*/ 	.short	0x0010
        /*0024*/ 	.byte	0x00, 0xf0, 0x11, 0x00


	//----- nvinfo : EIATTR_KPARAM_INFO
	.align		4
.L_11:
        /*0028*/ 	.byte	0x04, 0x17
        /*002a*/ 	.short	(.L_13 - .L_12)
.L_12:
        /*002c*/ 	.word	0x00000000
        /*0030*/ 	.short	0x0001
        /*0032*/ 	.short	0x0008
        /*0034*/ 	.byte	0x00, 0xf5, 0x21, 0x00


	//----- nvinfo : EIATTR_KPARAM_INFO
	.align		4
.L_13:
        /*0038*/ 	.byte	0x04, 0x17
        /*003a*/ 	.short	(.L_15 - .L_14)
.L_14:
        /*003c*/ 	.word	0x00000000
        /*0040*/ 	.short	0x0000
        /*0042*/ 	.short	0x0000
        /*0044*/ 	.byte	0x00, 0xf5, 0x21, 0x00


	//----- nvinfo : EIATTR_SPARSE_MMA_MASK
	.align		4
.L_15:
        /*0048*/ 	.byte	0x03, 0x50
        /*004a*/ 	.short	0x0000


	//----- nvinfo : EIATTR_MAXREG_COUNT
	.align		4
        /*004c*/ 	.byte	0x03, 0x1b
        /*004e*/ 	.short	0x00ff


	//----- nvinfo : EIATTR_MERCURY_ISA_VERSION
	.align		4
        /*0050*/ 	.byte	0x03, 0x5f
        /*0052*/ 	.short	0x0101


	//----- nvinfo : EIATTR_VRC_CTA_INIT_COUNT
	.align		4
        /*0054*/ 	.byte	0x02, 0x4a
	.zero		1
	.zero		1


	//----- nvinfo : EIATTR_EXIT_INSTR_OFFSETS
	.align		4
        /*0058*/ 	.byte	0x04, 0x1c
        /*005a*/ 	.short	(.L_17 - .L_16)


	//   ....[0]....
.L_16:
        /*005c*/ 	.word	0x000000e0


	//   ....[1]....
        /*0060*/ 	.word	0x00000260


	//----- nvinfo : EIATTR_CBANK_PARAM_SIZE
	.align		4
.L_17:
        /*0064*/ 	.byte	0x03, 0x19
        /*0066*/ 	.short	0x0018


	//----- nvinfo : EIATTR_PARAM_CBANK
	.align		4
        /*0068*/ 	.byte	0x04, 0x0a
        /*006a*/ 	.short	(.L_19 - .L_18)
	.align		4
.L_18:
        /*006c*/ 	.word	index@(.nv.constant0._Z23Colored2GrayscaleKernelPhS_ii)
        /*0070*/ 	.short	0x0380
        /*0072*/ 	.short	0x0018


	//----- nvinfo : EIATTR_SW_WAR
	.align		4
.L_19:
        /*0074*/ 	.byte	0x04, 0x36
        /*0076*/ 	.short	(.L_21 - .L_20)
.L_20:
        /*0078*/ 	.word	0x00000008
.L_21:


//--------------------- .nv.callgraph             --------------------------
	.section	.nv.callgraph,"",@"SHT_CUDA_CALLGRAPH"
	.align	4
	.sectionentsize	8
	.align		4
        /*0000*/ 	.word	0x00000000
	.align		4
        /*0004*/ 	.word	0xffffffff
	.align		4
        /*0008*/ 	.word	0x00000000
	.align		4
        /*000c*/ 	.word	0xfffffffe
	.align		4
        /*0010*/ 	.word	0x00000000
	.align		4
        /*0014*/ 	.word	0xfffffffd
	.align		4
        /*0018*/ 	.word	0x00000000
	.align		4
        /*001c*/ 	.word	0xfffffffc


//--------------------- .text._Z23Colored2GrayscaleKernelPhS_ii --------------------------
	.section	.text._Z23Colored2GrayscaleKernelPhS_ii,"ax",@progbits
	.align	128
        .global         _Z23Colored2GrayscaleKernelPhS_ii
        .type           _Z23Colored2GrayscaleKernelPhS_ii,@function
        .size           _Z23Colored2GrayscaleKernelPhS_ii,(.L_x_1 - _Z23Colored2GrayscaleKernelPhS_ii)
        .other          _Z23Colored2GrayscaleKernelPhS_ii,@"STO_CUDA_ENTRY STV_DEFAULT"
_Z23Colored2GrayscaleKernelPhS_ii:
.text._Z23Colored2GrayscaleKernelPhS_ii:
[----:B------:R-:W-:Y:S01]  /*0000*/  LDC R1, c[0x0][0x37c] ;  /* 0x0000df00ff017b82 */ /* 0x000fe20000000800 */
[----:B------:R-:W0:Y:S01]  /*0010*/  S2R R7, SR_CTAID.Y ;  /* 0x0000000000077919 */ /* 0x000e220000002600 */
[----:B------:R-:W0:Y:S01]  /*0020*/  LDCU UR4, c[0x0][0x364] ;  /* 0x00006c80ff0477ac */ /* 0x000e220008000800 */
[----:B------:R-:W0:Y:S01]  /*0030*/  S2R R0, SR_TID.Y ;  /* 0x0000000000007919 */ /* 0x000e220000002200 */
[----:B------:R-:W1:Y:S01]  /*0040*/  LDCU UR5, c[0x0][0x360] ;  /* 0x00006c00ff0577ac */ /* 0x000e620008000800 */
[----:B------:R-:W1:Y:S01]  /*0050*/  S2R R2, SR_CTAID.X ;  /* 0x0000000000027919 */ /* 0x000e620000002500 */
[----:B------:R-:W2:Y:S01]  /*0060*/  LDCU.64 UR8, c[0x0][0x390] ;  /* 0x00007200ff0877ac */ /* 0x000ea20008000a00 */
[----:B------:R-:W1:Y:S01]  /*0070*/  S2R R3, SR_TID.X ;  /* 0x0000000000037919 */ /* 0x000e620000002100 */
[----:B--2---:R-:W-:Y:S01]  /*0080*/  USHF.R.S32.HI UR6, URZ, 0x1f, UR8 ;  /* 0x0000001fff067899 */ /* 0x004fe20008011408 */
[----:B0-----:R-:W-:-:S05]  /*0090*/  IMAD R7, R7, UR4, R0 ;  /* 0x0000000407077c24 */ /* 0x001fca000f8e0200 */
[----:B------:R-:W-:Y:S01]  /*00a0*/  ISETP.GE.U32.AND P0, PT, R7, UR9, PT ;  /* 0x0000000907007c0c */ /* 0x000fe2000bf06070 */
[----:B-1----:R-:W-:-:S05]  /*00b0*/  IMAD R2, R2, UR5, R3 ;  /* 0x0000000502027c24 */ /* 0x002fca000f8e0203 */
[----:B------:R-:W-:-:S04]  /*00c0*/  ISETP.GE.U32.AND P1, PT, R2, UR8, PT ;  /* 0x0000000802007c0c */ /* 0x000fc8000bf26070 */
[----:B------:R-:W-:-:S13]  /*00d0*/  ISETP.GE.U32.OR.EX P0, PT, RZ, UR6, P0, P1 ;  /* 0x00000006ff007c0c */ /* 0x000fda0008706510 */
[----:B------:R-:W-:Y:S05]  /*00e0*/  @P0 EXIT ;  /* 0x000000000000094d */ /* 0x000fea0003800000 */
[----:B------:R-:W0:Y:S01]  /*00f0*/  LDC.64 R4, c[0x0][0x380] ;  /* 0x0000e000ff047b82 */ /* 0x000e220000000a00 */
[----:B------:R-:W-:Y:S02]  /*0100*/  HFMA2 R3, -RZ, RZ, 0, 0 ;  /* 0x00000000ff037431 */ /* 0x000fe400000001ff */
[C---:B------:R-:W-:Y:S01]  /*0110*/  IMAD R9, R7.reuse, UR6, RZ ;  /* 0x0000000607097c24 */ /* 0x040fe2000f8e02ff */
[----:B------:R-:W1:Y:S01]  /*0120*/  LDCU.64 UR4, c[0x0][0x358] ;  /* 0x00006b00ff0477ac */ /* 0x000e620008000a00 */
[----:B------:R-:W2:Y:S01]  /*0130*/  LDCU.64 UR10, c[0x0][0x388] ;  /* 0x00007100ff0a77ac */ /* 0x000ea20008000a00 */
[----:B------:R-:W-:-:S05]  /*0140*/  IMAD.WIDE.U32 R2, R7, UR8, R2 ;  /* 0x0000000807027c25 */ /* 0x000fca000f8e0002 */
[----:B------:R-:W-:-:S05]  /*0150*/  IADD3 R8, PT, PT, R3, R9, RZ ;  /* 0x0000000903087210 */ /* 0x000fca0007ffe0ff */
[----:B------:R-:W-:Y:S02]  /*0160*/  IMAD R3, R8, 0x3, RZ ;  /* 0x0000000308037824 */ /* 0x000fe400078e02ff */
[----:B0-----:R-:W-:-:S05]  /*0170*/  IMAD.WIDE.U32 R4, R2, 0x3, R4 ;  /* 0x0000000302047825 */ /* 0x001fca00078e0004 */
[----:B------:R-:W-:-:S05]  /*0180*/  IADD3 R5, PT, PT, R5, R3, RZ ;  /* 0x0000000305057210 */ /* 0x000fca0007ffe0ff */
[----:B-1----:R-:W3:Y:S04]  /*0190*/  LDG.E.U8 R3, desc[UR4][R4.64+0x1] ;  /* 0x0000010404037981 */ /* 0x002ee8000c1e1100 */
[----:B------:R-:W4:Y:S04]  /*01a0*/  LDG.E.U8 R0, desc[UR4][R4.64] ;  /* 0x0000000404007981 */ /* 0x000f28000c1e1100 */
[----:B------:R-:W5:Y:S01]  /*01b0*/  LDG.E.U8 R6, desc[UR4][R4.64+0x2] ;  /* 0x0000020404067981 */ /* 0x000f62000c1e1100 */
[----:B--2---:R-:W-:Y:S02]  /*01c0*/  IADD3 R2, P0, PT, R2, UR10, RZ ;  /* 0x0000000a02027c10 */ /* 0x004fe4000ff1e0ff */
[----:B---3--:R-:W-:-:S02]  /*01d0*/  I2FP.F32.U32 R3, R3 ;  /* 0x0000000300037245 */ /* 0x008fc40000201000 */
[----:B----4-:R-:W-:-:S03]  /*01e0*/  I2FP.F32.U32 R0, R0 ;  /* 0x0000000000007245 */ /* 0x010fc60000201000 */
[----:B------:R-:W-:Y:S01]  /*01f0*/  FMUL R3, R3, 0.70999997854232788086 ;  /* 0x3f35c28f03037820 */ /* 0x000fe20000400000 */
[----:B-----5:R-:W-:-:S03]  /*0200*/  I2FP.F32.U32 R7, R6 ;  /* 0x0000000600077245 */ /* 0x020fc60000201000 */
[----:B------:R-:W-:Y:S01]  /*0210*/  FFMA R0, R0, 0.20999999344348907471, R3 ;  /* 0x3e570a3d00007823 */ /* 0x000fe20000000003 */
[----:B------:R-:W-:-:S03]  /*0220*/  IADD3.X R3, PT, PT, R8, UR11, RZ, P0, !PT ;  /* 0x0000000b08037c10 */ /* 0x000fc600087fe4ff */
[----:B------:R-:W-:-:S04]  /*0230*/  FFMA R0, R7, 0.070000000298023223877, R0 ;  /* 0x3d8f5c2907007823 */ /* 0x000fc80000000000 */
[----:B------:R-:W0:Y:S02]  /*0240*/  F2I.U32.TRUNC.NTZ R7, R0 ;  /* 0x0000000000077305 */ /* 0x000e24000020f000 */
[----:B0-----:R-:W-:Y:S01]  /*0250*/  STG.E.U8 desc[UR4][R2.64], R7 ;  /* 0x0000000702007986 */ /* 0x001fe2000c101104 */
[----:B------:R-:W-:Y:S05]  /*0260*/  EXIT ;  /* 0x000000000000794d */ /* 0x000fea0003800000 */
.L_x_0:
[----:B------:R-:W-:-:S00]  /*0270*/  BRA `(.L_x_0) ;  /* 0xfffffffc00fc7947 */ /* 0x000fc0000383ffff */
[----:B------:R-:W-:-:S00]  /*0280*/  NOP ;  /* 0x0000000000007918 */ /* 0x000fc00000000000 */
[----:B------:R-:W-:-:S00]  /*0290*/  NOP ;  /* 0x0000000000007918 */ /* 0x000fc00000000000 */
[----:B------:R-:W-:-:S00]  /*02a0*/  NOP ;  /* 0x0000000000007918 */ /* 0x000fc00000000000 */
[----:B------:R-:W-:-:S00]  /*02b0*/  NOP ;  /* 0x0000000000007918 */ /* 0x000fc00000000000 */
[----:B------:R-:W-:-:S00]  /*02c0*/  NOP ;  /* 0x0000000000007918 */ /* 0x000fc00000000000 */
[----:B------:R-:W-:-:S00]  /*02d0*/  NOP ;  /* 0x0000000000007918 */ /* 0x000fc00000000000 */
[----:B------:R-:W-:-:S00]  /*02e0*/  NOP ;  /* 0x0000000000007918 */ /* 0x000fc00000000000 */
[----:B------:R-:W-:-:S00]  /*02f0*/  NOP ;  /* 0x0000000000007918 */ /* 0x000fc00000000000 */
.L_x_1:


//--------------------- .nv.shared.reserved.0     --------------------------
	.section	.nv.shared.reserved.0,"aw",@nobits
	.weak		__nv_reservedSMEM_offset_0_alias
	.size		__nv_reservedSMEM_offset_0_alias, 0, 64
	.other		__nv_reservedSMEM_offset_0_alias,@"STO_CUDA_RESERVED_SHARED STV_DEFAULT"
__nv_reservedSMEM_offset_0_alias:
	.zero		0
	.zero		64


//--------------------- .nv.constant0._Z23Colored2GrayscaleKernelPhS_ii --------------------------
	.section	.nv.constant0._Z23Colored2GrayscaleKernelPhS_ii,"a",@progbits
	.sectionflags	@""
	.align	4
.nv.constant0._Z23Colored2GrayscaleKernelPhS_ii:
	.zero		920


//--------------------- SYMBOLS --------------------------

	.type		.nv.reservedSmem.offset0,@object
	.size		.nv.reservedSmem.offset0,0x4
